	.headerflags	@"EF_CUDA_TEXMODE_UNIFIED EF_CUDA_64BIT_ADDRESS EF_CUDA_ACCELERATORS EF_CUDA_SM90 EF_CUDA_VIRTUAL_SM(EF_CUDA_SM90)"
	.elftype	@"ET_EXEC"


//--------------------- .nv.info                  --------------------------
	.section	.nv.info,"",@"SHT_CUDA_INFO"
	.align	4


	//----- nvinfo : EIATTR_REGCOUNT
	.align		4
        /*0000*/ 	.byte	0x04, 0x2f
        /*0002*/ 	.short	(.L_3 - .L_2)
	.align		4
.L_2:
        /*0004*/ 	.word	index@(triton_poi_fused__native_batch_norm_legit_no_training_add_5)
        /*0008*/ 	.word	0x00000018


	//----- nvinfo : EIATTR_MIN_STACK_SIZE
	.align		4
.L_3:
        /*000c*/ 	.byte	0x04, 0x12
        /*000e*/ 	.short	(.L_5 - .L_4)
	.align		4
.L_4:
        /*0010*/ 	.word	index@(triton_poi_fused__native_batch_norm_legit_no_training_add_5)
        /*0014*/ 	.word	0x00000000


	//----- nvinfo : EIATTR_FRAME_SIZE
	.align		4
.L_5:
        /*0018*/ 	.byte	0x04, 0x11
        /*001a*/ 	.short	(.L_7 - .L_6)
	.align		4
.L_6:
        /*001c*/ 	.word	index@(triton_poi_fused__native_batch_norm_legit_no_training_add_5)
        /*0020*/ 	.word	0x00000000


	//----- nvinfo : EIATTR_MIN_STACK_SIZE
	.align		4
.L_7:
        /*0024*/ 	.byte	0x04, 0x12
        /*0026*/ 	.short	(.L_9 - .L_8)
	.align		4
.L_8:
        /*0028*/ 	.word	index@(triton_poi_fused__native_batch_norm_legit_no_training_add_5)
        /*002c*/ 	.word	0x00000000
.L_9:


//--------------------- .nv.info.triton_poi_fused__native_batch_norm_legit_no_training_add_5 --------------------------
	.section	.nv.info.triton_poi_fused__native_batch_norm_legit_no_training_add_5,"",@"SHT_CUDA_INFO"
	.sectionflags	@""
	.align	4


	//----- nvinfo : EIATTR_CUDA_API_VERSION
	.align		4
        /*0000*/ 	.byte	0x04, 0x37
        /*0002*/ 	.short	(.L_11 - .L_10)
.L_10:
        /*0004*/ 	.word	0x0000007c


	//----- nvinfo : EIATTR_KPARAM_INFO
	.align		4
.L_11:
        /*0008*/ 	.byte	0x04, 0x17
        /*000a*/ 	.short	(.L_13 - .L_12)
.L_12:
        /*000c*/ 	.word	0x00000000
        /*0010*/ 	.short	0x0007
        /*0012*/ 	.short	0x0038
        /*0014*/ 	.byte	0x00, 0xf0, 0x11, 0x00


	//----- nvinfo : EIATTR_KPARAM_INFO
	.align		4
.L_13:
        /*0018*/ 	.byte	0x04, 0x17
        /*001a*/ 	.short	(.L_15 - .L_14)
.L_14:
        /*001c*/ 	.word	0x00000000
        /*0020*/ 	.short	0x0006
        /*0022*/ 	.short	0x0030
        /*0024*/ 	.byte	0x00, 0xf4, 0x21, 0x00


	//----- nvinfo : EIATTR_KPARAM_INFO
	.align		4
.L_15:
        /*0028*/ 	.byte	0x04, 0x17
        /*002a*/ 	.short	(.L_17 - .L_16)
.L_16:
        /*002c*/ 	.word	0x00000000
        /*0030*/ 	.short	0x0005
        /*0032*/ 	.short	0x0028
        /*0034*/ 	.byte	0x00, 0xf4, 0x21, 0x00


	//----- nvinfo : EIATTR_KPARAM_INFO
	.align		4
.L_17:
        /*0038*/ 	.byte	0x04, 0x17
        /*003a*/ 	.short	(.L_19 - .L_18)
.L_18:
        /*003c*/ 	.word	0x00000000
        /*0040*/ 	.short	0x0004
        /*0042*/ 	.short	0x0020
        /*0044*/ 	.byte	0x00, 0xf4, 0x21, 0x00


	//----- nvinfo : EIATTR_KPARAM_INFO
	.align		4
.L_19:
        /*0048*/ 	.byte	0x04, 0x17
        /*004a*/ 	.short	(.L_21 - .L_20)
.L_20:
        /*004c*/ 	.word	0x00000000
        /*0050*/ 	.short	0x0003
        /*0052*/ 	.short	0x0018
        /*0054*/ 	.byte	0x00, 0xf4, 0x21, 0x00


	//----- nvinfo : EIATTR_KPARAM_INFO
	.align		4
.L_21:
        /*0058*/ 	.byte	0x04, 0x17
        /*005a*/ 	.short	(.L_23 - .L_22)
.L_22:
        /*005c*/ 	.word	0x00000000
        /*0060*/ 	.short	0x0002
        /*0062*/ 	.short	0x0010
        /*0064*/ 	.byte	0x00, 0xf4, 0x21, 0x00


	//----- nvinfo : EIATTR_KPARAM_INFO
	.align		4
.L_23:
        /*0068*/ 	.byte	0x04, 0x17
        /*006a*/ 	.short	(.L_25 - .L_24)
.L_24:
        /*006c*/ 	.word	0x00000000
        /*0070*/ 	.short	0x0001
        /*0072*/ 	.short	0x0008
        /*0074*/ 	.byte	0x00, 0xf4, 0x21, 0x00


	//----- nvinfo : EIATTR_KPARAM_INFO
	.align		4
.L_25:
        /*0078*/ 	.byte	0x04, 0x17
        /*007a*/ 	.short	(.L_27 - .L_26)
.L_26:
        /*007c*/ 	.word	0x00000000
        /*0080*/ 	.short	0x0000
        /*0082*/ 	.short	0x0000
        /*0084*/ 	.byte	0x00, 0xf4, 0x21, 0x00


	//----- nvinfo : EIATTR_SPARSE_MMA_MASK
	.align		4
.L_27:
        /*0088*/ 	.byte	0x03, 0x50
        /*008a*/ 	.short	0x0000


	//----- nvinfo : EIATTR_MAXREG_COUNT
	.align		4
        /*008c*/ 	.byte	0x03, 0x1b
        /*008e*/ 	.short	0x00ff


	//----- nvinfo : EIATTR_EXIT_INSTR_OFFSETS
	.align		4
        /*0090*/ 	.byte	0x04, 0x1c
        /*0092*/ 	.short	(.L_29 - .L_28)


	//   ....[0]....
.L_28:
        /*0094*/ 	.word	0x000003b0


	//   ....[1]....
        /*0098*/ 	.word	0x000003d0


	//----- nvinfo : EIATTR_REQNTID
	.align		4
.L_29:
        /*009c*/ 	.byte	0x04, 0x10
        /*009e*/ 	.short	(.L_31 - .L_30)
.L_30:
        /*00a0*/ 	.word	0x00000080
        /*00a4*/ 	.word	0x00000001
        /*00a8*/ 	.word	0x00000001


	//----- nvinfo : EIATTR_CBANK_PARAM_SIZE
	.align		4
.L_31:
        /*00ac*/ 	.byte	0x03, 0x19
        /*00ae*/ 	.short	0x003c


	//----- nvinfo : EIATTR_PARAM_CBANK
	.align		4
        /*00b0*/ 	.byte	0x04, 0x0a
        /*00b2*/ 	.short	(.L_33 - .L_32)
	.align		4
.L_32:
        /*00b4*/ 	.word	index@(.nv.constant0.triton_poi_fused__native_batch_norm_legit_no_training_add_5)
        /*00b8*/ 	.short	0x0210
        /*00ba*/ 	.short	0x003c


	//----- nvinfo : EIATTR_SW_WAR
	.align		4
.L_33:
        /*00bc*/ 	.byte	0x04, 0x36
        /*00be*/ 	.short	(.L_35 - .L_34)
.L_34:
        /*00c0*/ 	.word	0x00000008
.L_35:


//--------------------- .nv.callgraph             --------------------------
	.section	.nv.callgraph,"",@"SHT_CUDA_CALLGRAPH"
	.align	4
	.sectionentsize	8
	.align		4
        /*0000*/ 	.word	0x00000000
	.align		4
        /*0004*/ 	.word	0xffffffff
	.align		4
        /*0008*/ 	.word	0x00000000
	.align		4
        /*000c*/ 	.word	0xfffffffe
	.align		4
        /*0010*/ 	.word	0x00000000
	.align		4
        /*0014*/ 	.word	0xfffffffd
	.align		4
        /*0018*/ 	.word	0x00000000
	.align		4
        /*001c*/ 	.word	0xfffffffc


//--------------------- .nv.constant4             --------------------------
	.section	.nv.constant4,"a",@progbits
	.align	8
	.align		8
.nv.constant4:
        /*0000*/ 	.dword	_$_str
	.align		8
        /*0008*/ 	.dword	_$_str_$_2


//--------------------- .text.triton_poi_fused__native_batch_norm_legit_no_training_add_5 --------------------------
	.section	.text.triton_poi_fused__native_batch_norm_legit_no_training_add_5,"ax",@progbits
	.align	128
        .global         triton_poi_fused__native_batch_norm_legit_no_training_add_5
        .type           triton_poi_fused__native_batch_norm_legit_no_training_add_5,@function
        .size           triton_poi_fused__native_batch_norm_legit_no_training_add_5,(.L_x_1 - triton_poi_fused__native_batch_norm_legit_no_training_add_5)
        .other          triton_poi_fused__native_batch_norm_legit_no_training_add_5,@"STO_CUDA_ENTRY STV_DEFAULT"
triton_poi_fused__native_batch_norm_legit_no_training_add_5:
.text.triton_poi_fused__native_batch_norm_legit_no_training_add_5:
[----:B------:R-:W0:Y:S01]  /*0000*/  LDC R1, c[0x0][0x28] ;  /* 0x00000a00ff017b82 */ /* 0x000e220000000800 */
[----:B------:R-:W1:Y:S07]  /*0010*/  S2R R0, SR_TID.X ;  /* 0x0000000000007919 */ /* 0x000e6e0000002100 */
[----:B------:R-:W2:Y:S01]  /*0020*/  LDC.64 R8, c[0x0][0x220] ;  /* 0x00008800ff087b82 */ /* 0x000ea20000000a00 */
[----:B------:R-:W-:Y:S01]  /*0030*/  ULDC.64 UR4, c[0x0][0x208] ;  /* 0x0000820000047ab9 */ /* 0x000fe20000000a00 */
[----:B------:R-:W3:Y:S06]  /*0040*/  S2R R3, SR_CTAID.X ;  /* 0x0000000000037919 */ /* 0x000eec0000002500 */
[----:B------:R-:W4:Y:S08]  /*0050*/  LDC.64 R12, c[0x0][0x210] ;  /* 0x00008400ff0c7b82 */ /* 0x000f300000000a00 */
[----:B------:R-:W5:Y:S08]  /*0060*/  LDC.64 R14, c[0x0][0x218] ;  /* 0x00008600ff0e7b82 */ /* 0x000f700000000a00 */
[----:B------:R-:W4:Y:S01]  /*0070*/  LDC.64 R16, c[0x0][0x228] ;  /* 0x00008a00ff107b82 */ /* 0x000f220000000a00 */
[----:B-1----:R-:W-:-:S07]  /*0080*/  LOP3.LUT R0, R0, 0x7f, RZ, 0xc0, !PT ;  /* 0x0000007f00007812 */ /* 0x002fce00078ec0ff */
[----:B------:R-:W1:Y:S01]  /*0090*/  LDC.64 R18, c[0x0][0x230] ;  /* 0x00008c00ff127b82 */ /* 0x000e620000000a00 */
[----:B---3--:R-:W-:Y:S02]  /*00a0*/  SHF.R.S32.HI R2, RZ, 0x18, R3 ;  /* 0x00000018ff027819 */ /* 0x008fe40000011403 */
[----:B------:R-:W-:Y:S02]  /*00b0*/  LEA R0, R3, R0, 0x7 ;  /* 0x0000000003007211 */ /* 0x000fe400078e38ff */
[----:B------:R-:W-:Y:S02]  /*00c0*/  SGXT R3, R2, 0x1 ;  /* 0x000000010203781a */ /* 0x000fe40000000200 */
[----:B------:R-:W-:Y:S02]  /*00d0*/  ISETP.GE.AND P2, PT, R0, 0x2a0, PT ;  /* 0x000002a00000780c */ /* 0x000fe40003f46270 */
[----:B------:R-:W-:-:S04]  /*00e0*/  LEA.HI R3, R3, R0, RZ, 0x2 ;  /* 0x0000000003037211 */ /* 0x000fc800078f10ff */
[----:B------:R-:W-:-:S05]  /*00f0*/  SHF.R.S32.HI R3, RZ, 0x2, R3 ;  /* 0x00000002ff037819 */ /* 0x000fca0000011403 */
[----:B------:R-:W-:-:S05]  /*0100*/  IMAD.HI R2, R3, 0x30c30c31, RZ ;  /* 0x30c30c3103027827 */ /* 0x000fca00078e02ff */
[----:B------:R-:W-:-:S04]  /*0110*/  SHF.R.U32.HI R5, RZ, 0x1f, R2 ;  /* 0x0000001fff057819 */ /* 0x000fc80000011602 */
[----:B------:R-:W-:Y:S02]  /*0120*/  LEA.HI.SX32 R2, R2, R5, 0x1d ;  /* 0x0000000502027211 */ /* 0x000fe400078feaff */
[----:B------:R-:W-:-:S03]  /*0130*/  CS2R R4, SRZ ;  /* 0x0000000000047805 */ /* 0x000fc6000001ff00 */
[----:B------:R-:W-:Y:S02]  /*0140*/  IMAD R11, R2, -0x2a, R3 ;  /* 0xffffffd6020b7824 */ /* 0x000fe400078e0203 */
[----:B------:R-:W3:Y:S02]  /*0150*/  LDC.64 R2, c[0x0][0x238] ;  /* 0x00008e00ff027b82 */ /* 0x000ee40000000a00 */
[----:B--2---:R-:W-:-:S05]  /*0160*/  IMAD.WIDE R8, R11, 0x4, R8 ;  /* 0x000000040b087825 */ /* 0x004fca00078e0208 */
[----:B------:R2:W3:Y:S01]  /*0170*/  @!P2 LDG.E.EL R4, desc[UR4][R8.64] ;  /* 0x000000040804a981 */ /* 0x0004e2000c2e1900 */
[----:B------:R-:W-:Y:S01]  /*0180*/  CS2R R6, SRZ ;  /* 0x0000000000067805 */ /* 0x000fe2000001ff00 */
[----:B----4-:R-:W-:Y:S01]  /*0190*/  IMAD.WIDE R12, R0, 0x4, R12 ;  /* 0x00000004000c7825 */ /* 0x010fe200078e020c */
[----:B------:R-:W-:-:S03]  /*01a0*/  HFMA2.MMA R10, -RZ, RZ, 0, 0 ;  /* 0x00000000ff0a7435 */ /* 0x000fc600000001ff */
[C---:B-----5:R-:W-:Y:S01]  /*01b0*/  IMAD.WIDE R14, R11.reuse, 0x4, R14 ;  /* 0x000000040b0e7825 */ /* 0x060fe200078e020e */
[----:B------:R-:W4:Y:S04]  /*01c0*/  @!P2 LDG.E R5, desc[UR4][R12.64] ;  /* 0x000000040c05a981 */ /* 0x000f28000c1e1900 */
[----:B------:R5:W4:Y:S01]  /*01d0*/  @!P2 LDG.E.EL R6, desc[UR4][R14.64] ;  /* 0x000000040e06a981 */ /* 0x000b22000c2e1900 */
[----:B0-----:R-:W-:Y:S01]  /*01e0*/  IMAD.WIDE R16, R11, 0x4, R16 ;  /* 0x000000040b107825 */ /* 0x001fe200078e0210 */
[----:B--2---:R-:W-:-:S03]  /*01f0*/  MOV R8, RZ ;  /* 0x000000ff00087202 */ /* 0x004fc60000000f00 */
[----:B-1----:R-:W-:Y:S01]  /*0200*/  IMAD.WIDE R18, R11, 0x4, R18 ;  /* 0x000000040b127825 */ /* 0x002fe200078e0212 */
[----:B------:R-:W2:Y:S03]  /*0210*/  @!P2 LDG.E.EL R7, desc[UR4][R16.64] ;  /* 0x000000041007a981 */ /* 0x000ea6000c2e1900 */
[C---:B---3--:R-:W-:Y:S01]  /*0220*/  IMAD.WIDE R20, R0.reuse, 0x4, R2 ;  /* 0x0000000400147825 */ /* 0x048fe200078e0202 */
[----:B------:R-:W2:Y:S01]  /*0230*/  @!P2 LDG.E.EL R10, desc[UR4][R18.64] ;  /* 0x00000004120aa981 */ /* 0x000ea2000c2e1900 */
[----:B-----5:R-:W-:Y:S01]  /*0240*/  HFMA2.MMA R14, -RZ, RZ, 1.625, 0 ;  /* 0x3e800000ff0e7435 */ /* 0x020fe200000001ff */
[----:B------:R-:W0:Y:S02]  /*0250*/  LDC.64 R2, c[0x0][0x240] ;  /* 0x00009000ff027b82 */ /* 0x000e240000000a00 */
[----:B------:R-:W3:Y:S01]  /*0260*/  @!P2 LDG.E R8, desc[UR4][R20.64] ;  /* 0x000000041408a981 */ /* 0x000ee2000c1e1900 */
[----:B------:R-:W-:-:S05]  /*0270*/  IMAD.HI R11, R0, 0x30c30c31, RZ ;  /* 0x30c30c31000b7827 */ /* 0x000fca00078e02ff */
[----:B------:R-:W-:-:S04]  /*0280*/  SHF.R.U32.HI R12, RZ, 0x1f, R11 ;  /* 0x0000001fff0c7819 */ /* 0x000fc8000001160b */
[----:B------:R-:W-:-:S05]  /*0290*/  LEA.HI.SX32 R11, R11, R12, 0x1b ;  /* 0x0000000c0b0b7211 */ /* 0x000fca00078fdaff */
[----:B------:R-:W-:-:S04]  /*02a0*/  IMAD R0, R11, -0xa8, R0 ;  /* 0xffffff580b007824 */ /* 0x000fc800078e0200 */
[----:B------:R-:W-:-:S04]  /*02b0*/  IMAD R11, R11, 0x2a0, R0 ;  /* 0x000002a00b0b7824 */ /* 0x000fc800078e0200 */
[----:B0-----:R-:W-:-:S04]  /*02c0*/  IMAD.WIDE R2, R11, 0x4, R2 ;  /* 0x000000040b027825 */ /* 0x001fc800078e0202 */
[----:B------:R-:W-:-:S04]  /*02d0*/  FADD R4, R4, 0.0010000000474974513054 ;  /* 0x3a83126f04047421 */ /* 0x000fc80000000000 */
[----:B------:R-:W0:Y:S01]  /*02e0*/  MUFU.SQRT R9, R4 ;  /* 0x0000000400097308 */ /* 0x000e220000002000 */
[----:B----4-:R-:W-:Y:S01]  /*02f0*/  FADD R5, -R6, R5 ;  /* 0x0000000506057221 */ /* 0x010fe20000000100 */
[C---:B0-----:R-:W-:Y:S02]  /*0300*/  FSETP.GT.AND P0, PT, R9.reuse, 8.50705917302346158658e+37, PT ;  /* 0x7e8000000900780b */ /* 0x041fe40003f04000 */
[----:B------:R-:W-:Y:S02]  /*0310*/  FSETP.GEU.AND P1, PT, R9, 1.175494350822287508e-38, PT ;  /* 0x008000000900780b */ /* 0x000fe40003f2e000 */
[----:B------:R-:W-:-:S09]  /*0320*/  FSEL R14, R14, 1, P0 ;  /* 0x3f8000000e0e7808 */ /* 0x000fd20000000000 */
[----:B------:R-:W-:Y:S02]  /*0330*/  @P0 FMUL R9, R9, 0.25 ;  /* 0x3e80000009090820 */ /* 0x000fe40000400000 */
[----:B------:R-:W-:Y:S02]  /*0340*/  @!P1 FMUL R14, R14, 16777216 ;  /* 0x4b8000000e0e9820 */ /* 0x000fe40000400000 */
[----:B------:R-:W-:-:S06]  /*0350*/  @!P1 FMUL R9, R9, 16777216 ;  /* 0x4b80000009099820 */ /* 0x000fcc0000400000 */
[----:B------:R-:W0:Y:S02]  /*0360*/  MUFU.RCP R9, R9 ;  /* 0x0000000900097308 */ /* 0x000e240000001000 */
[----:B0-----:R-:W-:-:S04]  /*0370*/  FMUL R14, R9, R14 ;  /* 0x0000000e090e7220 */ /* 0x001fc80000400000 */
[----:B------:R-:W-:-:S04]  /*0380*/  FMUL R5, R5, R14 ;  /* 0x0000000e05057220 */ /* 0x000fc80000400000 */
[----:B--2---:R-:W-:-:S04]  /*0390*/  FFMA R5, R5, R7, R10 ;  /* 0x0000000705057223 */ /* 0x004fc8000000000a */
[----:B---3--:R-:W-:Y:S01]  /*03a0*/  FADD R5, R5, R8 ;  /* 0x0000000805057221 */ /* 0x008fe20000000000 */
[----:B------:R-:W-:Y:S06]  /*03b0*/  @P2 EXIT ;  /* 0x000000000000294d */ /* 0x000fec0003800000 */
[----:B------:R-:W-:Y:S01]  /*03c0*/  STG.E desc[UR4][R2.64], R5 ;  /* 0x0000000502007986 */ /* 0x000fe2000c101904 */
[----:B------:R-:W-:Y:S05]  /*03d0*/  EXIT ;  /* 0x000000000000794d */ /* 0x000fea0003800000 */
.L_x_0:
[----:B------:R-:W-:-:S00]  /*03e0*/  BRA `(.L_x_0) ;  /* 0xfffffffc00fc7947 */ /* 0x000fc0000383ffff */
[----:B------:R-:W-:-:S00]  /*03f0*/  NOP ;  /* 0x0000000000007918 */ /* 0x000fc00000000000 */
        /* <DEDUP_REMOVED lines=8> */
.L_x_1:


//--------------------- .nv.global.init           --------------------------
	.section	.nv.global.init,"aw",@progbits
.nv.global.init:
	.type		_$_str,@object
	.size		_$_str,(_$_str_$_2 - _$_str)
_$_str:
        /*0000*/ 	.byte	0x5f, 0x5f, 0x43, 0x55, 0x44, 0x41, 0x5f, 0x46, 0x54, 0x5a, 0x00
	.type		_$_str_$_2,@object
	.size		_$_str_$_2,(.L_1 - _$_str_$_2)
_$_str_$_2:
        /*000b*/ 	.byte	0x5f, 0x5f, 0x43, 0x55, 0x44, 0x41, 0x5f, 0x50, 0x52, 0x45, 0x43, 0x5f, 0x53, 0x51, 0x52, 0x54
        /*001b*/ 	.byte	0x00
.L_1:


//--------------------- .nv.constant0.triton_poi_fused__native_batch_norm_legit_no_training_add_5 --------------------------
	.section	.nv.constant0.triton_poi_fused__native_batch_norm_legit_no_training_add_5,"a",@progbits
	.sectionflags	@""
	.align	4
.nv.constant0.triton_poi_fused__native_batch_norm_legit_no_training_add_5:
	.zero		588
